//
// Generated by NVIDIA NVVM Compiler
//
// Compiler Build ID: CL-36424714
// Cuda compilation tools, release 13.0, V13.0.88
// Based on NVVM 20.0.0
//

.version 9.0
.target sm_100
.address_size 64

	// .globl	_Z7LogTestv
.extern .func  (.param .b32 func_retval0) vprintf
(
	.param .b64 vprintf_param_0,
	.param .b64 vprintf_param_1
)
;
.global .align 1 .b8 $str[33] = {116, 104, 101, 32, 108, 111, 103, 32, 118, 97, 108, 117, 101, 32, 111, 102, 32, 57, 55, 46, 49, 48, 53, 55, 48, 53, 102, 58, 32, 37, 102, 10};

.visible .entry _Z7LogTestv()
{
	.local .align 8 .b8 	__local_depot0[8];
	.reg .b64 	%SP;
	.reg .b64 	%SPL;
	.reg .b32 	%r<3>;
	.reg .b64 	%rd<6>;

	mov.u64 	%SPL, __local_depot0;
	cvta.local.u64 	%SP, %SPL;
	add.u64 	%rd1, %SP, 0;
	add.u64 	%rd2, %SPL, 0;
	mov.b64 	%rd3, 4616837911155834880;
	st.local.u64 	[%rd2], %rd3;
	mov.u64 	%rd4, $str;
	cvta.global.u64 	%rd5, %rd4;
	{ // callseq 0, 0
	.param .b64 param0;
	st.param.b64 	[param0], %rd5;
	.param .b64 param1;
	st.param.b64 	[param1], %rd1;
	.param .b32 retval0;
	call.uni (retval0), 
	vprintf, 
	(
	param0, 
	param1
	);
	ld.param.b32 	%r1, [retval0];
	} // callseq 0
	ret;

}


// ===== COMPILED SASS (sm_100) =====

	.target	sm_100

	.elftype	@"ET_EXEC"


//--------------------- .note.nv.tkinfo           --------------------------
	.section	.note.nv.tkinfo,"",@"SHT_NOTE"
	.sectionflags	@"SHF_NOTE_NV_TKINFO"
	.tkinfo
        /*0018*/ 	.word	0x00000002
        /*0030*/ 	.string	""
        /*0030*/ 	.string	"ptxas"
        /*0030*/ 	.string	"Cuda compilation tools, release 13.0, V13.0.88"
        /*0030*/ 	.string	"Build cuda_13.0.r13.0/compiler.36424714_0"
        /*0030*/ 	.string	"-arch sm_100 -m 64 "



//--------------------- .note.nv.cuinfo           --------------------------
	.section	.note.nv.cuinfo,"",@"SHT_NOTE"
	.sectionflags	@"SHF_NOTE_NV_CUINFO"
        /*0018*/ 	.short	0x0002
        /*001a*/ 	.short	0x0064
        /*001c*/ 	.short	0x0082
	.zero		2


//--------------------- .nv.info                  --------------------------
	.section	.nv.info,"",@"SHT_CUDA_INFO"
	.align	4


	//----- nvinfo : EIATTR_REGCOUNT
	.align		4
        /*0000*/ 	.byte	0x04, 0x2f
        /*0002*/ 	.short	(.L_2 - .L_1)
	.align		4
.L_1:
        /*0004*/ 	.word	index@(_Z7LogTestv)
        /*0008*/ 	.word	0x00000018


	//----- nvinfo : EIATTR_FRAME_SIZE
	.align		4
.L_2:
        /*000c*/ 	.byte	0x04, 0x11
        /*000e*/ 	.short	(.L_4 - .L_3)
	.align		4
.L_3:
        /*0010*/ 	.word	index@(_Z7LogTestv)
        /*0014*/ 	.word	0x00000008


	//----- nvinfo : EIATTR_MIN_STACK_SIZE
	.align		4
.L_4:
        /*0018*/ 	.byte	0x04, 0x12
        /*001a*/ 	.short	(.L_6 - .L_5)
	.align		4
.L_5:
        /*001c*/ 	.word	index@(_Z7LogTestv)
        /*0020*/ 	.word	0x00000008
.L_6:


//--------------------- .nv.compat                --------------------------
	.section	.nv.compat,"",@"SHT_CUDA_COMPAT_INFO"
	.align	4
        /*0000*/ 	.byte	0x02, 0x09, 0x00, 0x00, 0x02, 0x02, 0x01, 0x00, 0x02, 0x05, 0x05, 0x00, 0x03, 0x07, 0x01, 0x01
        /*0010*/ 	.byte	0x02, 0x03, 0x00, 0x00, 0x02, 0x06, 0x01, 0x00, 0x04, 0x0b, 0x08, 0x00, 0x09, 0x00, 0x00, 0x00
        /*0020*/ 	.byte	0x00, 0x00, 0x00, 0x00


//--------------------- .nv.info._Z7LogTestv      --------------------------
	.section	.nv.info._Z7LogTestv,"",@"SHT_CUDA_INFO"
	.sectionflags	@""
	.align	4


	//----- nvinfo : EIATTR_CUDA_API_VERSION
	.align		4
        /*0000*/ 	.byte	0x04, 0x37
        /*0002*/ 	.short	(.L_8 - .L_7)
.L_7:
        /*0004*/ 	.word	0x00000082


	//----- nvinfo : EIATTR_SPARSE_MMA_MASK
	.align		4
.L_8:
        /*0008*/ 	.byte	0x03, 0x50
        /*000a*/ 	.short	0x0000


	//----- nvinfo : EIATTR_MAXREG_COUNT
	.align		4
        /*000c*/ 	.byte	0x03, 0x1b
        /*000e*/ 	.short	0x00ff


	//----- nvinfo : EIATTR_EXTERNS
	.align		4
        /*0010*/ 	.byte	0x04, 0x0f
        /*0012*/ 	.short	(.L_10 - .L_9)


	//   ....[0]....
	.align		4
.L_9:
        /*0014*/ 	.word	index@(vprintf)


	//----- nvinfo : EIATTR_MERCURY_ISA_VERSION
	.align		4
.L_10:
        /*0018*/ 	.byte	0x03, 0x5f
        /*001a*/ 	.short	0x0101


	//----- nvinfo : EIATTR_VRC_CTA_INIT_COUNT
	.align		4
        /*001c*/ 	.byte	0x02, 0x4a
	.zero		1
	.zero		1


	//----- nvinfo : EIATTR_SYSCALL_OFFSETS
	.align		4
        /*0020*/ 	.byte	0x04, 0x46
        /*0022*/ 	.short	(.L_12 - .L_11)


	//   ....[0]....
.L_11:
        /*0024*/ 	.word	0x000000f0


	//----- nvinfo : EIATTR_EXIT_INSTR_OFFSETS
	.align		4
.L_12:
        /*0028*/ 	.byte	0x04, 0x1c
        /*002a*/ 	.short	(.L_14 - .L_13)


	//   ....[0]....
.L_13:
        /*002c*/ 	.word	0x00000100


	//----- nvinfo : EIATTR_SW_WAR
	.align		4
.L_14:
        /*0030*/ 	.byte	0x04, 0x36
        /*0032*/ 	.short	(.L_16 - .L_15)
.L_15:
        /*0034*/ 	.word	0x00000008
.L_16:


//--------------------- .nv.callgraph             --------------------------
	.section	.nv.callgraph,"",@"SHT_CUDA_CALLGRAPH"
	.align	4
	.sectionentsize	8
	.align		4
        /*0000*/ 	.word	0x00000000
	.align		4
        /*0004*/ 	.word	0xffffffff
	.align		4
        /*0008*/ 	.word	index@(_Z7LogTestv)
	.align		4
        /*000c*/ 	.word	index@(vprintf)
	.align		4
        /*0010*/ 	.word	0x00000000
	.align		4
        /*0014*/ 	.word	0xfffffffe
	.align		4
        /*0018*/ 	.word	0x00000000
	.align		4
        /*001c*/ 	.word	0xfffffffd
	.align		4
        /*0020*/ 	.word	0x00000000
	.align		4
        /*0024*/ 	.word	0xfffffffc


//--------------------- .nv.constant4             --------------------------
	.section	.nv.constant4,"a",@progbits
	.align	8
	.align		8
.nv.constant4:
        /*0000*/ 	.dword	vprintf
	.align		8
        /*0008*/ 	.dword	$str


//--------------------- .text._Z7LogTestv         --------------------------
	.section	.text._Z7LogTestv,"ax",@progbits
	.align	128
        .global         _Z7LogTestv
        .type           _Z7LogTestv,@function
        .size           _Z7LogTestv,(.L_x_2 - _Z7LogTestv)
        .other          _Z7LogTestv,@"STO_CUDA_ENTRY STV_DEFAULT"
_Z7LogTestv:
.text._Z7LogTestv:
[----:B------:R-:W0:Y:S01]  /*0000*/  LDC R1, c[0x0][0x37c] ;  /* 0x0000df00ff017b82 */ /* 0x000e220000000800 */
[----:B------:R-:W-:Y:S02]  /*0010*/  HFMA2 R9, -RZ, RZ, 2.03515625, 22.46875 ;  /* 0x40124d9eff097431 */ /* 0x000fe400000001ff */
[----:B0-----:R-:W-:Y:S01]  /*0020*/  VIADD R1, R1, 0xfffffff8 ;  /* 0xfffffff801017836 */ /* 0x001fe20000000000 */
[----:B------:R-:W-:Y:S01]  /*0030*/  MOV R0, 0x0 ;  /* 0x0000000000007802 */ /* 0x000fe20000000f00 */
[----:B------:R-:W-:Y:S01]  /*0040*/  IMAD.MOV.U32 R8, RZ, RZ, -0x80000000 ;  /* 0x80000000ff087424 */ /* 0x000fe200078e00ff */
[----:B------:R-:W0:Y:S02]  /*0050*/  LDCU UR4, c[0x0][0x2f8] ;  /* 0x00005f00ff0477ac */ /* 0x000e240008000800 */
[----:B------:R1:W2:Y:S02]  /*0060*/  LDC.64 R2, c[0x4][R0] ;  /* 0x0100000000027b82 */ /* 0x0002a40000000a00 */
[----:B------:R1:W-:Y:S01]  /*0070*/  STL.64 [R1], R8 ;  /* 0x0000000801007387 */ /* 0x0003e20000100a00 */
[----:B------:R-:W3:Y:S01]  /*0080*/  LDCU.64 UR6, c[0x4][0x8] ;  /* 0x01000100ff0677ac */ /* 0x000ee20008000a00 */
[----:B------:R-:W4:Y:S01]  /*0090*/  LDCU UR5, c[0x0][0x2fc] ;  /* 0x00005f80ff0577ac */ /* 0x000f220008000800 */
[----:B0-----:R-:W-:Y:S01]  /*00a0*/  IADD3 R6, P0, PT, R1, UR4, RZ ;  /* 0x0000000401067c10 */ /* 0x001fe2000ff1e0ff */
[----:B---3--:R-:W-:Y:S01]  /*00b0*/  IMAD.U32 R4, RZ, RZ, UR6 ;  /* 0x00000006ff047e24 */ /* 0x008fe2000f8e00ff */
[----:B------:R-:W-:-:S03]  /*00c0*/  MOV R5, UR7 ;  /* 0x0000000700057c02 */ /* 0x000fc60008000f00 */
[----:B-1--4-:R-:W-:-:S08]  /*00d0*/  IMAD.X R7, RZ, RZ, UR5, P0 ;  /* 0x00000005ff077e24 */ /* 0x012fd000080e06ff */
[----:B------:R-:W-:-:S07]  /*00e0*/  LEPC R20, `(.L_x_0) ;  /* 0x000000001014794e */ /* 0x000fce0000000000 */
[----:B--2---:R-:W-:Y:S05]  /*00f0*/  CALL.ABS.NOINC R2 ;  /* 0x0000000002007343 */ /* 0x004fea0003c00000 */
.L_x_0:
[----:B------:R-:W-:Y:S05]  /*0100*/  EXIT ;  /* 0x000000000000794d */ /* 0x000fea0003800000 */
.L_x_1:
[----:B------:R-:W-:-:S00]  /*0110*/  BRA `(.L_x_1) ;  /* 0xfffffffc00fc7947 */ /* 0x000fc0000383ffff */
[----:B------:R-:W-:-:S00]  /*0120*/  NOP ;  /* 0x0000000000007918 */ /* 0x000fc00000000000 */
        /* <DEDUP_REMOVED lines=13> */
.L_x_2:


//--------------------- .nv.global.init           --------------------------
	.section	.nv.global.init,"aw",@progbits
.nv.global.init:
	.type		$str,@object
	.size		$str,(.L_0 - $str)
$str:
        /*0000*/ 	.byte	0x74, 0x68, 0x65, 0x20, 0x6c, 0x6f, 0x67, 0x20, 0x76, 0x61, 0x6c, 0x75, 0x65, 0x20, 0x6f, 0x66
        /*0010*/ 	.byte	0x20, 0x39, 0x37, 0x2e, 0x31, 0x30, 0x35, 0x37, 0x30, 0x35, 0x66, 0x3a, 0x20, 0x25, 0x66, 0x0a
        /*0020*/ 	.byte	0x00
.L_0:


//--------------------- .nv.shared.reserved.0     --------------------------
	.section	.nv.shared.reserved.0,"aw",@nobits
	.weak		__nv_reservedSMEM_offset_0_alias
	.size		__nv_reservedSMEM_offset_0_alias, 0, 64
	.other		__nv_reservedSMEM_offset_0_alias,@"STO_CUDA_RESERVED_SHARED STV_DEFAULT"
__nv_reservedSMEM_offset_0_alias:
	.zero		0
	.zero		64


//--------------------- .nv.constant0._Z7LogTestv --------------------------
	.section	.nv.constant0._Z7LogTestv,"a",@progbits
	.sectionflags	@""
	.align	4
.nv.constant0._Z7LogTestv:
	.zero		896


//--------------------- SYMBOLS --------------------------

	.type		.nv.reservedSmem.offset0,@object
	.size		.nv.reservedSmem.offset0,0x4
	.type		vprintf,@function
